//
// Generated by NVIDIA NVVM Compiler
//
// Compiler Build ID: CL-36424714
// Cuda compilation tools, release 13.0, V13.0.88
// Based on NVVM 20.0.0
//

.version 9.0
.target sm_100
.address_size 64

	// .globl	_Z8ArMapImgPhS_

.visible .entry _Z8ArMapImgPhS_(
	.param .u64 .ptr .align 1 _Z8ArMapImgPhS__param_0,
	.param .u64 .ptr .align 1 _Z8ArMapImgPhS__param_1
)
{
	.reg .b16 	%rs<2>;
	.reg .b32 	%r<15>;
	.reg .b64 	%rd<9>;

	ld.param.u64 	%rd1, [_Z8ArMapImgPhS__param_0];
	ld.param.u64 	%rd2, [_Z8ArMapImgPhS__param_1];
	cvta.to.global.u64 	%rd3, %rd2;
	cvta.to.global.u64 	%rd4, %rd1;
	mov.u32 	%r1, %ctaid.x;
	shl.b32 	%r2, %r1, 1;
	mov.u32 	%r3, %ctaid.y;
	add.s32 	%r4, %r2, %r3;
	mov.u32 	%r5, %nctaid.x;
	rem.u32 	%r6, %r4, %r5;
	sub.s32 	%r7, %r4, %r1;
	mov.u32 	%r8, %nctaid.y;
	rem.u32 	%r9, %r7, %r8;
	mad.lo.s32 	%r10, %r5, %r3, %r1;
	mov.u32 	%r11, %tid.x;
	mad.lo.s32 	%r12, %r10, 3, %r11;
	mad.lo.s32 	%r13, %r9, %r5, %r6;
	mad.lo.s32 	%r14, %r13, 3, %r11;
	cvt.s64.s32 	%rd5, %r12;
	add.s64 	%rd6, %rd4, %rd5;
	ld.global.u8 	%rs1, [%rd6];
	cvt.s64.s32 	%rd7, %r14;
	add.s64 	%rd8, %rd3, %rd7;
	st.global.u8 	[%rd8], %rs1;
	ret;

}
	// .globl	_Z6WarmUpv
.visible .entry _Z6WarmUpv()
{


	ret;

}


// ===== COMPILED SASS (sm_100) =====

	.target	sm_100

	.elftype	@"ET_EXEC"


//--------------------- .note.nv.tkinfo           --------------------------
	.section	.note.nv.tkinfo,"",@"SHT_NOTE"
	.sectionflags	@"SHF_NOTE_NV_TKINFO"
	.tkinfo
        /*0018*/ 	.word	0x00000002
        /*0030*/ 	.string	""
        /*0030*/ 	.string	"ptxas"
        /*0030*/ 	.string	"Cuda compilation tools, release 13.0, V13.0.88"
        /*0030*/ 	.string	"Build cuda_13.0.r13.0/compiler.36424714_0"
        /*0030*/ 	.string	"-arch sm_100 -m 64 "



//--------------------- .note.nv.cuinfo           --------------------------
	.section	.note.nv.cuinfo,"",@"SHT_NOTE"
	.sectionflags	@"SHF_NOTE_NV_CUINFO"
        /*0018*/ 	.short	0x0002
        /*001a*/ 	.short	0x0064
        /*001c*/ 	.short	0x0082
	.zero		2


//--------------------- .nv.info                  --------------------------
	.section	.nv.info,"",@"SHT_CUDA_INFO"
	.align	4


	//----- nvinfo : EIATTR_REGCOUNT
	.align		4
        /*0000*/ 	.byte	0x04, 0x2f
        /*0002*/ 	.short	(.L_1 - .L_0)
	.align		4
.L_0:
        /*0004*/ 	.word	index@(_Z8ArMapImgPhS_)
        /*0008*/ 	.word	0x00000012


	//----- nvinfo : EIATTR_FRAME_SIZE
	.align		4
.L_1:
        /*000c*/ 	.byte	0x04, 0x11
        /*000e*/ 	.short	(.L_3 - .L_2)
	.align		4
.L_2:
        /*0010*/ 	.word	index@(_Z8ArMapImgPhS_)
        /*0014*/ 	.word	0x00000000


	//----- nvinfo : EIATTR_REGCOUNT
	.align		4
.L_3:
        /*0018*/ 	.byte	0x04, 0x2f
        /*001a*/ 	.short	(.L_5 - .L_4)
	.align		4
.L_4:
        /*001c*/ 	.word	index@(_Z6WarmUpv)
        /*0020*/ 	.word	0x00000004


	//----- nvinfo : EIATTR_FRAME_SIZE
	.align		4
.L_5:
        /*0024*/ 	.byte	0x04, 0x11
        /*0026*/ 	.short	(.L_7 - .L_6)
	.align		4
.L_6:
        /*0028*/ 	.word	index@(_Z6WarmUpv)
        /*002c*/ 	.word	0x00000000


	//----- nvinfo : EIATTR_MIN_STACK_SIZE
	.align		4
.L_7:
        /*0030*/ 	.byte	0x04, 0x12
        /*0032*/ 	.short	(.L_9 - .L_8)
	.align		4
.L_8:
        /*0034*/ 	.word	index@(_Z6WarmUpv)
        /*0038*/ 	.word	0x00000000


	//----- nvinfo : EIATTR_MIN_STACK_SIZE
	.align		4
.L_9:
        /*003c*/ 	.byte	0x04, 0x12
        /*003e*/ 	.short	(.L_11 - .L_10)
	.align		4
.L_10:
        /*0040*/ 	.word	index@(_Z8ArMapImgPhS_)
        /*0044*/ 	.word	0x00000000
.L_11:


//--------------------- .nv.compat                --------------------------
	.section	.nv.compat,"",@"SHT_CUDA_COMPAT_INFO"
	.align	4
        /*0000*/ 	.byte	0x02, 0x09, 0x00, 0x00, 0x02, 0x02, 0x01, 0x00, 0x02, 0x05, 0x05, 0x00, 0x03, 0x07, 0x01, 0x01
        /*0010*/ 	.byte	0x02, 0x03, 0x00, 0x00, 0x02, 0x06, 0x01, 0x00, 0x04, 0x0b, 0x08, 0x00, 0x09, 0x00, 0x00, 0x00
        /*0020*/ 	.byte	0x00, 0x00, 0x00, 0x00


//--------------------- .nv.info._Z6WarmUpv       --------------------------
	.section	.nv.info._Z6WarmUpv,"",@"SHT_CUDA_INFO"
	.sectionflags	@""
	.align	4


	//----- nvinfo : EIATTR_CUDA_API_VERSION
	.align		4
        /*0000*/ 	.byte	0x04, 0x37
        /*0002*/ 	.short	(.L_13 - .L_12)
.L_12:
        /*0004*/ 	.word	0x00000082


	//----- nvinfo : EIATTR_SPARSE_MMA_MASK
	.align		4
.L_13:
        /*0008*/ 	.byte	0x03, 0x50
        /*000a*/ 	.short	0x0000


	//----- nvinfo : EIATTR_MAXREG_COUNT
	.align		4
        /*000c*/ 	.byte	0x03, 0x1b
        /*000e*/ 	.short	0x00ff


	//----- nvinfo : EIATTR_MERCURY_ISA_VERSION
	.align		4
        /*0010*/ 	.byte	0x03, 0x5f
        /*0012*/ 	.short	0x0101


	//----- nvinfo : EIATTR_VRC_CTA_INIT_COUNT
	.align		4
        /*0014*/ 	.byte	0x02, 0x4a
	.zero		1
	.zero		1


	//----- nvinfo : EIATTR_EXIT_INSTR_OFFSETS
	.align		4
        /*0018*/ 	.byte	0x04, 0x1c
        /*001a*/ 	.short	(.L_15 - .L_14)


	//   ....[0]....
.L_14:
        /*001c*/ 	.word	0x00000010


	//----- nvinfo : EIATTR_SW_WAR
	.align		4
.L_15:
        /*0020*/ 	.byte	0x04, 0x36
        /*0022*/ 	.short	(.L_17 - .L_16)
.L_16:
        /*0024*/ 	.word	0x00000008
.L_17:


//--------------------- .nv.info._Z8ArMapImgPhS_  --------------------------
	.section	.nv.info._Z8ArMapImgPhS_,"",@"SHT_CUDA_INFO"
	.sectionflags	@""
	.align	4


	//----- nvinfo : EIATTR_CUDA_API_VERSION
	.align		4
        /*0000*/ 	.byte	0x04, 0x37
        /*0002*/ 	.short	(.L_19 - .L_18)
.L_18:
        /*0004*/ 	.word	0x00000082


	//----- nvinfo : EIATTR_KPARAM_INFO
	.align		4
.L_19:
        /*0008*/ 	.byte	0x04, 0x17
        /*000a*/ 	.short	(.L_21 - .L_20)
.L_20:
        /*000c*/ 	.word	0x00000000
        /*0010*/ 	.short	0x0001
        /*0012*/ 	.short	0x0008
        /*0014*/ 	.byte	0x00, 0xf5, 0x21, 0x00


	//----- nvinfo : EIATTR_KPARAM_INFO
	.align		4
.L_21:
        /*0018*/ 	.byte	0x04, 0x17
        /*001a*/ 	.short	(.L_23 - .L_22)
.L_22:
        /*001c*/ 	.word	0x00000000
        /*0020*/ 	.short	0x0000
        /*0022*/ 	.short	0x0000
        /*0024*/ 	.byte	0x00, 0xf5, 0x21, 0x00


	//----- nvinfo : EIATTR_SPARSE_MMA_MASK
	.align		4
.L_23:
        /*0028*/ 	.byte	0x03, 0x50
        /*002a*/ 	.short	0x0000


	//----- nvinfo : EIATTR_MAXREG_COUNT
	.align		4
        /*002c*/ 	.byte	0x03, 0x1b
        /*002e*/ 	.short	0x00ff


	//----- nvinfo : EIATTR_MERCURY_ISA_VERSION
	.align		4
        /*0030*/ 	.byte	0x03, 0x5f
        /*0032*/ 	.short	0x0101


	//----- nvinfo : EIATTR_VRC_CTA_INIT_COUNT
	.align		4
        /*0034*/ 	.byte	0x02, 0x4a
	.zero		1
	.zero		1


	//----- nvinfo : EIATTR_EXIT_INSTR_OFFSETS
	.align		4
        /*0038*/ 	.byte	0x04, 0x1c
        /*003a*/ 	.short	(.L_25 - .L_24)


	//   ....[0]....
.L_24:
        /*003c*/ 	.word	0x00000360


	//----- nvinfo : EIATTR_CBANK_PARAM_SIZE
	.align		4
.L_25:
        /*0040*/ 	.byte	0x03, 0x19
        /*0042*/ 	.short	0x0010


	//----- nvinfo : EIATTR_PARAM_CBANK
	.align		4
        /*0044*/ 	.byte	0x04, 0x0a
        /*0046*/ 	.short	(.L_27 - .L_26)
	.align		4
.L_26:
        /*0048*/ 	.word	index@(.nv.constant0._Z8ArMapImgPhS_)
        /*004c*/ 	.short	0x0380
        /*004e*/ 	.short	0x0010


	//----- nvinfo : EIATTR_SW_WAR
	.align		4
.L_27:
        /*0050*/ 	.byte	0x04, 0x36
        /*0052*/ 	.short	(.L_29 - .L_28)
.L_28:
        /*0054*/ 	.word	0x00000008
.L_29:


//--------------------- .nv.callgraph             --------------------------
	.section	.nv.callgraph,"",@"SHT_CUDA_CALLGRAPH"
	.align	4
	.sectionentsize	8
	.align		4
        /*0000*/ 	.word	0x00000000
	.align		4
        /*0004*/ 	.word	0xffffffff
	.align		4
        /*0008*/ 	.word	0x00000000
	.align		4
        /*000c*/ 	.word	0xfffffffe
	.align		4
        /*0010*/ 	.word	0x00000000
	.align		4
        /*0014*/ 	.word	0xfffffffd
	.align		4
        /*0018*/ 	.word	0x00000000
	.align		4
        /*001c*/ 	.word	0xfffffffc


//--------------------- .text._Z6WarmUpv          --------------------------
	.section	.text._Z6WarmUpv,"ax",@progbits
	.align	128
        .global         _Z6WarmUpv
        .type           _Z6WarmUpv,@function
        .size           _Z6WarmUpv,(.L_x_2 - _Z6WarmUpv)
        .other          _Z6WarmUpv,@"STO_CUDA_ENTRY STV_DEFAULT"
_Z6WarmUpv:
.text._Z6WarmUpv:
[----:B------:R-:W-:Y:S01]  /*0000*/  LDC R1, c[0x0][0x37c] ;  /* 0x0000df00ff017b82 */ /* 0x000fe20000000800 */
[----:B------:R-:W-:Y:S05]  /*0010*/  EXIT ;  /* 0x000000000000794d */ /* 0x000fea0003800000 */
.L_x_0:
[----:B------:R-:W-:-:S00]  /*0020*/  BRA `(.L_x_0) ;  /* 0xfffffffc00fc7947 */ /* 0x000fc0000383ffff */
[----:B------:R-:W-:-:S00]  /*0030*/  NOP ;  /* 0x0000000000007918 */ /* 0x000fc00000000000 */
        /* <DEDUP_REMOVED lines=12> */
.L_x_2:


//--------------------- .text._Z8ArMapImgPhS_     --------------------------
	.section	.text._Z8ArMapImgPhS_,"ax",@progbits
	.align	128
        .global         _Z8ArMapImgPhS_
        .type           _Z8ArMapImgPhS_,@function
        .size           _Z8ArMapImgPhS_,(.L_x_3 - _Z8ArMapImgPhS_)
        .other          _Z8ArMapImgPhS_,@"STO_CUDA_ENTRY STV_DEFAULT"
_Z8ArMapImgPhS_:
.text._Z8ArMapImgPhS_:
[----:B------:R-:W-:Y:S01]  /*0000*/  LDC R1, c[0x0][0x37c] ;  /* 0x0000df00ff017b82 */ /* 0x000fe20000000800 */
[----:B------:R-:W0:Y:S07]  /*0010*/  S2R R13, SR_CTAID.X ;  /* 0x00000000000d7919 */ /* 0x000e2e0000002500 */
[----:B------:R-:W0:Y:S01]  /*0020*/  LDC R3, c[0x0][0x370] ;  /* 0x0000dc00ff037b82 */ /* 0x000e220000000800 */
[----:B------:R-:W1:Y:S01]  /*0030*/  LDCU.128 UR8, c[0x0][0x380] ;  /* 0x00007000ff0877ac */ /* 0x000e620008000c00 */
[----:B------:R-:W0:Y:S01]  /*0040*/  S2R R14, SR_CTAID.Y ;  /* 0x00000000000e7919 */ /* 0x000e220000002600 */
[----:B------:R-:W2:Y:S01]  /*0050*/  LDCU.64 UR4, c[0x0][0x358] ;  /* 0x00006b00ff0477ac */ /* 0x000ea20008000a00 */
[----:B------:R-:W3:Y:S01]  /*0060*/  S2R R0, SR_TID.X ;  /* 0x0000000000007919 */ /* 0x000ee20000002100 */
[----:B0-----:R-:W-:-:S04]  /*0070*/  IMAD R5, R14, R3, R13 ;  /* 0x000000030e057224 */ /* 0x001fc800078e020d */
[----:B---3--:R-:W-:-:S05]  /*0080*/  IMAD R5, R5, 0x3, R0 ;  /* 0x0000000305057824 */ /* 0x008fca00078e0200 */
[----:B-1----:R-:W-:-:S04]  /*0090*/  IADD3 R10, P0, PT, R5, UR8, RZ ;  /* 0x00000008050a7c10 */ /* 0x002fc8000ff1e0ff */
[----:B------:R-:W-:-:S05]  /*00a0*/  LEA.HI.X.SX32 R11, R5, UR9, 0x1, P0 ;  /* 0x00000009050b7c11 */ /* 0x000fca00080f0eff */
[----:B--2---:R0:W2:Y:S01]  /*00b0*/  LDG.E.U8 R2, desc[UR4][R10.64] ;  /* 0x000000040a027981 */ /* 0x0040a2000c1e1100 */
[----:B------:R-:W1:Y:S01]  /*00c0*/  LDC R4, c[0x0][0x374] ;  /* 0x0000dd00ff047b82 */ /* 0x000e620000000800 */
[----:B------:R-:W3:Y:S08]  /*00d0*/  I2F.U32.RP R5, R3 ;  /* 0x0000000300057306 */ /* 0x000ef00000209000 */
[----:B---3--:R-:W3:Y:S08]  /*00e0*/  MUFU.RCP R5, R5 ;  /* 0x0000000500057308 */ /* 0x008ef00000001000 */
[----:B-1----:R-:W1:Y:S01]  /*00f0*/  I2F.U32.RP R12, R4 ;  /* 0x00000004000c7306 */ /* 0x002e620000209000 */
[----:B------:R-:W-:Y:S01]  /*0100*/  ISETP.NE.U32.AND P3, PT, R4, RZ, PT ;  /* 0x000000ff0400720c */ /* 0x000fe20003f65070 */
[----:B---3--:R-:W-:-:S06]  /*0110*/  VIADD R6, R5, 0xffffffe ;  /* 0x0ffffffe05067836 */ /* 0x008fcc0000000000 */
[----:B------:R3:W0:Y:S08]  /*0120*/  F2I.FTZ.U32.TRUNC.NTZ R7, R6 ;  /* 0x0000000600077305 */ /* 0x000630000021f000 */
[----:B-1----:R-:W1:Y:S01]  /*0130*/  MUFU.RCP R12, R12 ;  /* 0x0000000c000c7308 */ /* 0x002e620000001000 */
[----:B---3--:R-:W-:Y:S01]  /*0140*/  IMAD.MOV.U32 R6, RZ, RZ, RZ ;  /* 0x000000ffff067224 */ /* 0x008fe200078e00ff */
[----:B0-----:R-:W-:-:S05]  /*0150*/  IADD3 R10, PT, PT, RZ, -R7, RZ ;  /* 0x80000007ff0a7210 */ /* 0x001fca0007ffe0ff */
[----:B------:R-:W-:Y:S01]  /*0160*/  IMAD R11, R10, R3, RZ ;  /* 0x000000030a0b7224 */ /* 0x000fe200078e02ff */
[----:B------:R-:W-:-:S03]  /*0170*/  LEA R10, R13, R14, 0x1 ;  /* 0x0000000e0d0a7211 */ /* 0x000fc600078e08ff */
[----:B------:R-:W-:-:S04]  /*0180*/  IMAD.HI.U32 R7, R7, R11, R6 ;  /* 0x0000000b07077227 */ /* 0x000fc800078e0006 */
[----:B-1----:R-:W-:Y:S02]  /*0190*/  VIADD R8, R12, 0xffffffe ;  /* 0x0ffffffe0c087836 */ /* 0x002fe40000000000 */
[----:B------:R-:W-:Y:S02]  /*01a0*/  IMAD.HI.U32 R7, R7, R10, RZ ;  /* 0x0000000a07077227 */ /* 0x000fe400078e00ff */
[----:B------:R0:W1:Y:S03]  /*01b0*/  F2I.FTZ.U32.TRUNC.NTZ R9, R8 ;  /* 0x0000000800097305 */ /* 0x000066000021f000 */
[----:B------:R-:W-:Y:S01]  /*01c0*/  IADD3 R7, PT, PT, -R7, RZ, RZ ;  /* 0x000000ff07077210 */ /* 0x000fe20007ffe1ff */
[----:B0-----:R-:W-:Y:S02]  /*01d0*/  HFMA2 R8, -RZ, RZ, 0, 0 ;  /* 0x00000000ff087431 */ /* 0x001fe400000001ff */
[----:B-1----:R-:W-:-:S04]  /*01e0*/  IMAD.MOV R15, RZ, RZ, -R9 ;  /* 0x000000ffff0f7224 */ /* 0x002fc800078e0a09 */
[----:B------:R-:W-:-:S04]  /*01f0*/  IMAD R5, R15, R4, RZ ;  /* 0x000000040f057224 */ /* 0x000fc800078e02ff */
[----:B------:R-:W-:-:S04]  /*0200*/  IMAD.HI.U32 R8, R9, R5, R8 ;  /* 0x0000000509087227 */ /* 0x000fc800078e0008 */
[----:B------:R-:W-:Y:S02]  /*0210*/  IMAD.IADD R5, R10, 0x1, -R13 ;  /* 0x000000010a057824 */ /* 0x000fe400078e0a0d */
[----:B------:R-:W-:Y:S02]  /*0220*/  IMAD R10, R3, R7, R10 ;  /* 0x00000007030a7224 */ /* 0x000fe400078e020a */
[----:B------:R-:W-:-:S03]  /*0230*/  IMAD.HI.U32 R8, R8, R5, RZ ;  /* 0x0000000508087227 */ /* 0x000fc600078e00ff */
[----:B------:R-:W-:Y:S01]  /*0240*/  ISETP.GE.U32.AND P0, PT, R10, R3, PT ;  /* 0x000000030a00720c */ /* 0x000fe20003f06070 */
[----:B------:R-:W-:-:S04]  /*0250*/  IMAD.MOV R8, RZ, RZ, -R8 ;  /* 0x000000ffff087224 */ /* 0x000fc800078e0a08 */
[----:B------:R-:W-:-:S05]  /*0260*/  IMAD R5, R4, R8, R5 ;  /* 0x0000000804057224 */ /* 0x000fca00078e0205 */
[----:B------:R-:W-:-:S03]  /*0270*/  ISETP.GE.U32.AND P1, PT, R5, R4, PT ;  /* 0x000000040500720c */ /* 0x000fc60003f26070 */
[----:B------:R-:W-:-:S04]  /*0280*/  @P0 IADD3 R10, PT, PT, R10, -R3, RZ ;  /* 0x800000030a0a0210 */ /* 0x000fc80007ffe0ff */
[----:B------:R-:W-:-:S06]  /*0290*/  ISETP.GE.U32.AND P0, PT, R10, R3, PT ;  /* 0x000000030a00720c */ /* 0x000fcc0003f06070 */
[----:B------:R-:W-:Y:S01]  /*02a0*/  @P1 IMAD.IADD R5, R5, 0x1, -R4 ;  /* 0x0000000105051824 */ /* 0x000fe200078e0a04 */
[----:B------:R-:W-:-:S04]  /*02b0*/  ISETP.NE.U32.AND P1, PT, R3, RZ, PT ;  /* 0x000000ff0300720c */ /* 0x000fc80003f25070 */
[----:B------:R-:W-:Y:S02]  /*02c0*/  ISETP.GE.U32.AND P2, PT, R5, R4, PT ;  /* 0x000000040500720c */ /* 0x000fe40003f46070 */
[----:B------:R-:W-:-:S07]  /*02d0*/  @P0 IADD3 R10, PT, PT, R10, -R3, RZ ;  /* 0x800000030a0a0210 */ /* 0x000fce0007ffe0ff */
[----:B------:R-:W-:-:S04]  /*02e0*/  @!P1 LOP3.LUT R10, RZ, R3, RZ, 0x33, !PT ;  /* 0x00000003ff0a9212 */ /* 0x000fc800078e33ff */
[-C--:B------:R-:W-:Y:S02]  /*02f0*/  @P2 IADD3 R5, PT, PT, R5, -R4.reuse, RZ ;  /* 0x8000000405052210 */ /* 0x080fe40007ffe0ff */
[----:B------:R-:W-:-:S05]  /*0300*/  @!P3 LOP3.LUT R5, RZ, R4, RZ, 0x33, !PT ;  /* 0x00000004ff05b212 */ /* 0x000fca00078e33ff */
[----:B------:R-:W-:-:S04]  /*0310*/  IMAD R3, R5, R3, R10 ;  /* 0x0000000305037224 */ /* 0x000fc800078e020a */
[----:B------:R-:W-:-:S05]  /*0320*/  IMAD R3, R3, 0x3, R0 ;  /* 0x0000000303037824 */ /* 0x000fca00078e0200 */
[----:B------:R-:W-:-:S04]  /*0330*/  IADD3 R4, P0, PT, R3, UR10, RZ ;  /* 0x0000000a03047c10 */ /* 0x000fc8000ff1e0ff */
[----:B------:R-:W-:-:S05]  /*0340*/  LEA.HI.X.SX32 R5, R3, UR11, 0x1, P0 ;  /* 0x0000000b03057c11 */ /* 0x000fca00080f0eff */
[----:B--2---:R-:W-:Y:S01]  /*0350*/  STG.E.U8 desc[UR4][R4.64], R2 ;  /* 0x0000000204007986 */ /* 0x004fe2000c101104 */
[----:B------:R-:W-:Y:S05]  /*0360*/  EXIT ;  /* 0x000000000000794d */ /* 0x000fea0003800000 */
.L_x_1:
        /* <DEDUP_REMOVED lines=9> */
.L_x_3:


//--------------------- .nv.shared.reserved.0     --------------------------
	.section	.nv.shared.reserved.0,"aw",@nobits
	.weak		__nv_reservedSMEM_offset_0_alias
	.size		__nv_reservedSMEM_offset_0_alias, 0, 64
	.other		__nv_reservedSMEM_offset_0_alias,@"STO_CUDA_RESERVED_SHARED STV_DEFAULT"
__nv_reservedSMEM_offset_0_alias:
	.zero		0
	.zero		64


//--------------------- .nv.constant0._Z6WarmUpv  --------------------------
	.section	.nv.constant0._Z6WarmUpv,"a",@progbits
	.sectionflags	@""
	.align	4
.nv.constant0._Z6WarmUpv:
	.zero		896


//--------------------- .nv.constant0._Z8ArMapImgPhS_ --------------------------
	.section	.nv.constant0._Z8ArMapImgPhS_,"a",@progbits
	.sectionflags	@""
	.align	4
.nv.constant0._Z8ArMapImgPhS_:
	.zero		912


//--------------------- SYMBOLS --------------------------

	.type		.nv.reservedSmem.offset0,@object
	.size		.nv.reservedSmem.offset0,0x4
